//
// Generated by NVIDIA NVVM Compiler
//
// Compiler Build ID: CL-36424714
// Cuda compilation tools, release 13.0, V13.0.88
// Based on NVVM 20.0.0
//

.version 9.0
.target sm_100
.address_size 64

	// .globl	_Z16reduction_kernelPjS_S_S_j
.extern .shared .align 16 .b8 shared_data[];

.visible .entry _Z16reduction_kernelPjS_S_S_j(
	.param .u64 .ptr .align 1 _Z16reduction_kernelPjS_S_S_j_param_0,
	.param .u64 .ptr .align 1 _Z16reduction_kernelPjS_S_S_j_param_1,
	.param .u64 .ptr .align 1 _Z16reduction_kernelPjS_S_S_j_param_2,
	.param .u64 .ptr .align 1 _Z16reduction_kernelPjS_S_S_j_param_3,
	.param .u32 _Z16reduction_kernelPjS_S_S_j_param_4
)
{
	.reg .pred 	%p<11>;
	.reg .b32 	%r<56>;
	.reg .b64 	%rd<20>;

	ld.param.u64 	%rd5, [_Z16reduction_kernelPjS_S_S_j_param_0];
	ld.param.u64 	%rd6, [_Z16reduction_kernelPjS_S_S_j_param_1];
	ld.param.u64 	%rd3, [_Z16reduction_kernelPjS_S_S_j_param_2];
	ld.param.u64 	%rd4, [_Z16reduction_kernelPjS_S_S_j_param_3];
	ld.param.u32 	%r29, [_Z16reduction_kernelPjS_S_S_j_param_4];
	cvta.to.global.u64 	%rd1, %rd6;
	cvta.to.global.u64 	%rd2, %rd5;
	mov.u32 	%r1, %tid.x;
	mov.u32 	%r2, %ctaid.x;
	mov.u32 	%r55, %ntid.x;
	shl.b32 	%r4, %r55, 1;
	mad.lo.s32 	%r48, %r4, %r2, %r1;
	setp.ge.u32 	%p1, %r48, %r29;
	mov.b32 	%r46, 0;
	mov.b32 	%r47, -1;
	@%p1 bra 	$L__BB0_8;
	mov.u32 	%r34, %nctaid.x;
	mul.lo.s32 	%r6, %r4, %r34;
	mov.b32 	%r47, -1;
	mov.b32 	%r46, 0;
$L__BB0_2:
	mul.wide.u32 	%rd7, %r48, 4;
	add.s64 	%rd8, %rd2, %rd7;
	ld.global.u32 	%r10, [%rd8];
	setp.ge.u32 	%p2, %r10, %r47;
	@%p2 bra 	$L__BB0_4;
	add.s64 	%rd10, %rd1, %rd7;
	ld.global.u32 	%r46, [%rd10];
	mov.u32 	%r47, %r10;
$L__BB0_4:
	add.s32 	%r14, %r48, %r55;
	setp.ge.u32 	%p3, %r14, %r29;
	@%p3 bra 	$L__BB0_7;
	mul.wide.u32 	%rd11, %r14, 4;
	add.s64 	%rd12, %rd2, %rd11;
	ld.global.u32 	%r15, [%rd12];
	setp.ge.u32 	%p4, %r15, %r47;
	@%p4 bra 	$L__BB0_7;
	add.s64 	%rd14, %rd1, %rd11;
	ld.global.u32 	%r46, [%rd14];
	mov.u32 	%r47, %r15;
$L__BB0_7:
	add.s32 	%r48, %r48, %r6;
	setp.lt.u32 	%p5, %r48, %r29;
	@%p5 bra 	$L__BB0_2;
$L__BB0_8:
	shl.b32 	%r35, %r1, 2;
	mov.u32 	%r36, shared_data;
	add.s32 	%r22, %r36, %r35;
	st.shared.u32 	[%r22], %r47;
	shl.b32 	%r23, %r55, 2;
	add.s32 	%r24, %r22, %r23;
	st.shared.u32 	[%r24], %r46;
	bar.sync 	0;
	setp.lt.u32 	%p6, %r55, 2;
	@%p6 bra 	$L__BB0_13;
$L__BB0_9:
	mov.u32 	%r25, %r55;
	shr.u32 	%r55, %r25, 1;
	setp.ge.u32 	%p7, %r1, %r55;
	@%p7 bra 	$L__BB0_12;
	shl.b32 	%r37, %r55, 2;
	add.s32 	%r27, %r22, %r37;
	ld.shared.u32 	%r28, [%r27];
	ld.shared.u32 	%r38, [%r22];
	setp.ge.u32 	%p8, %r28, %r38;
	@%p8 bra 	$L__BB0_12;
	st.shared.u32 	[%r22], %r28;
	add.s32 	%r39, %r27, %r23;
	ld.shared.u32 	%r40, [%r39];
	st.shared.u32 	[%r24], %r40;
$L__BB0_12:
	bar.sync 	0;
	setp.gt.u32 	%p9, %r25, 3;
	@%p9 bra 	$L__BB0_9;
$L__BB0_13:
	setp.ne.s32 	%p10, %r1, 0;
	@%p10 bra 	$L__BB0_15;
	ld.shared.u32 	%r42, [shared_data];
	cvta.to.global.u64 	%rd15, %rd3;
	mul.wide.u32 	%rd16, %r2, 4;
	add.s64 	%rd17, %rd15, %rd16;
	st.global.u32 	[%rd17], %r42;
	add.s32 	%r44, %r36, %r23;
	ld.shared.u32 	%r45, [%r44];
	cvta.to.global.u64 	%rd18, %rd4;
	add.s64 	%rd19, %rd18, %rd16;
	st.global.u32 	[%rd19], %r45;
$L__BB0_15:
	ret;

}


// ===== COMPILED SASS (sm_100) =====

	.target	sm_100

	.elftype	@"ET_EXEC"


//--------------------- .note.nv.tkinfo           --------------------------
	.section	.note.nv.tkinfo,"",@"SHT_NOTE"
	.sectionflags	@"SHF_NOTE_NV_TKINFO"
	.tkinfo
        /*0018*/ 	.word	0x00000002
        /*0030*/ 	.string	""
        /*0030*/ 	.string	"ptxas"
        /*0030*/ 	.string	"Cuda compilation tools, release 13.0, V13.0.88"
        /*0030*/ 	.string	"Build cuda_13.0.r13.0/compiler.36424714_0"
        /*0030*/ 	.string	"-arch sm_100 -m 64 "



//--------------------- .note.nv.cuinfo           --------------------------
	.section	.note.nv.cuinfo,"",@"SHT_NOTE"
	.sectionflags	@"SHF_NOTE_NV_CUINFO"
        /*0018*/ 	.short	0x0002
        /*001a*/ 	.short	0x0064
        /*001c*/ 	.short	0x0082
	.zero		2


//--------------------- .nv.info                  --------------------------
	.section	.nv.info,"",@"SHT_CUDA_INFO"
	.align	4


	//----- nvinfo : EIATTR_REGCOUNT
	.align		4
        /*0000*/ 	.byte	0x04, 0x2f
        /*0002*/ 	.short	(.L_1 - .L_0)
	.align		4
.L_0:
        /*0004*/ 	.word	index@(_Z16reduction_kernelPjS_S_S_j)
        /*0008*/ 	.word	0x00000013


	//----- nvinfo : EIATTR_FRAME_SIZE
	.align		4
.L_1:
        /*000c*/ 	.byte	0x04, 0x11
        /*000e*/ 	.short	(.L_3 - .L_2)
	.align		4
.L_2:
        /*0010*/ 	.word	index@(_Z16reduction_kernelPjS_S_S_j)
        /*0014*/ 	.word	0x00000000


	//----- nvinfo : EIATTR_MIN_STACK_SIZE
	.align		4
.L_3:
        /*0018*/ 	.byte	0x04, 0x12
        /*001a*/ 	.short	(.L_5 - .L_4)
	.align		4
.L_4:
        /*001c*/ 	.word	index@(_Z16reduction_kernelPjS_S_S_j)
        /*0020*/ 	.word	0x00000000
.L_5:


//--------------------- .nv.compat                --------------------------
	.section	.nv.compat,"",@"SHT_CUDA_COMPAT_INFO"
	.align	4
        /*0000*/ 	.byte	0x02, 0x09, 0x00, 0x00, 0x02, 0x02, 0x01, 0x00, 0x02, 0x05, 0x05, 0x00, 0x03, 0x07, 0x01, 0x01
        /*0010*/ 	.byte	0x02, 0x03, 0x00, 0x00, 0x02, 0x06, 0x01, 0x00, 0x04, 0x0b, 0x08, 0x00, 0x09, 0x00, 0x00, 0x00
        /*0020*/ 	.byte	0x00, 0x00, 0x00, 0x00


//--------------------- .nv.info._Z16reduction_kernelPjS_S_S_j --------------------------
	.section	.nv.info._Z16reduction_kernelPjS_S_S_j,"",@"SHT_CUDA_INFO"
	.sectionflags	@""
	.align	4


	//----- nvinfo : EIATTR_CUDA_API_VERSION
	.align		4
        /*0000*/ 	.byte	0x04, 0x37
        /*0002*/ 	.short	(.L_7 - .L_6)
.L_6:
        /*0004*/ 	.word	0x00000082


	//----- nvinfo : EIATTR_KPARAM_INFO
	.align		4
.L_7:
        /*0008*/ 	.byte	0x04, 0x17
        /*000a*/ 	.short	(.L_9 - .L_8)
.L_8:
        /*000c*/ 	.word	0x00000000
        /*0010*/ 	.short	0x0004
        /*0012*/ 	.short	0x0020
        /*0014*/ 	.byte	0x00, 0xf0, 0x11, 0x00


	//----- nvinfo : EIATTR_KPARAM_INFO
	.align		4
.L_9:
        /*0018*/ 	.byte	0x04, 0x17
        /*001a*/ 	.short	(.L_11 - .L_10)
.L_10:
        /*001c*/ 	.word	0x00000000
        /*0020*/ 	.short	0x0003
        /*0022*/ 	.short	0x0018
        /*0024*/ 	.byte	0x00, 0xf5, 0x21, 0x00


	//----- nvinfo : EIATTR_KPARAM_INFO
	.align		4
.L_11:
        /*0028*/ 	.byte	0x04, 0x17
        /*002a*/ 	.short	(.L_13 - .L_12)
.L_12:
        /*002c*/ 	.word	0x00000000
        /*0030*/ 	.short	0x0002
        /*0032*/ 	.short	0x0010
        /*0034*/ 	.byte	0x00, 0xf5, 0x21, 0x00


	//----- nvinfo : EIATTR_KPARAM_INFO
	.align		4
.L_13:
        /*0038*/ 	.byte	0x04, 0x17
        /*003a*/ 	.short	(.L_15 - .L_14)
.L_14:
        /*003c*/ 	.word	0x00000000
        /*0040*/ 	.short	0x0001
        /*0042*/ 	.short	0x0008
        /*0044*/ 	.byte	0x00, 0xf5, 0x21, 0x00


	//----- nvinfo : EIATTR_KPARAM_INFO
	.align		4
.L_15:
        /*0048*/ 	.byte	0x04, 0x17
        /*004a*/ 	.short	(.L_17 - .L_16)
.L_16:
        /*004c*/ 	.word	0x00000000
        /*0050*/ 	.short	0x0000
        /*0052*/ 	.short	0x0000
        /*0054*/ 	.byte	0x00, 0xf5, 0x21, 0x00


	//----- nvinfo : EIATTR_SPARSE_MMA_MASK
	.align		4
.L_17:
        /*0058*/ 	.byte	0x03, 0x50
        /*005a*/ 	.short	0x0000


	//----- nvinfo : EIATTR_MAXREG_COUNT
	.align		4
        /*005c*/ 	.byte	0x03, 0x1b
        /*005e*/ 	.short	0x00ff


	//----- nvinfo : EIATTR_NUM_BARRIERS
	.align		4
        /*0060*/ 	.byte	0x02, 0x4c
        /*0062*/ 	.byte	0x01
	.zero		1


	//----- nvinfo : EIATTR_MERCURY_ISA_VERSION
	.align		4
        /*0064*/ 	.byte	0x03, 0x5f
        /*0066*/ 	.short	0x0101


	//----- nvinfo : EIATTR_VRC_CTA_INIT_COUNT
	.align		4
        /*0068*/ 	.byte	0x02, 0x4a
	.zero		1
	.zero		1


	//----- nvinfo : EIATTR_EXIT_INSTR_OFFSETS
	.align		4
        /*006c*/ 	.byte	0x04, 0x1c
        /*006e*/ 	.short	(.L_19 - .L_18)


	//   ....[0]....
.L_18:
        /*0070*/ 	.word	0x000004d0


	//   ....[1]....
        /*0074*/ 	.word	0x000005a0


	//----- nvinfo : EIATTR_CRS_STACK_SIZE
	.align		4
.L_19:
        /*0078*/ 	.byte	0x04, 0x1e
        /*007a*/ 	.short	(.L_21 - .L_20)
.L_20:
        /*007c*/ 	.word	0x00000000


	//----- nvinfo : EIATTR_CBANK_PARAM_SIZE
	.align		4
.L_21:
        /*0080*/ 	.byte	0x03, 0x19
        /*0082*/ 	.short	0x0024


	//----- nvinfo : EIATTR_PARAM_CBANK
	.align		4
        /*0084*/ 	.byte	0x04, 0x0a
        /*0086*/ 	.short	(.L_23 - .L_22)
	.align		4
.L_22:
        /*0088*/ 	.word	index@(.nv.constant0._Z16reduction_kernelPjS_S_S_j)
        /*008c*/ 	.short	0x0380
        /*008e*/ 	.short	0x0024


	//----- nvinfo : EIATTR_SW_WAR
	.align		4
.L_23:
        /*0090*/ 	.byte	0x04, 0x36
        /*0092*/ 	.short	(.L_25 - .L_24)
.L_24:
        /*0094*/ 	.word	0x00000008
.L_25:


//--------------------- .nv.callgraph             --------------------------
	.section	.nv.callgraph,"",@"SHT_CUDA_CALLGRAPH"
	.align	4
	.sectionentsize	8
	.align		4
        /*0000*/ 	.word	0x00000000
	.align		4
        /*0004*/ 	.word	0xffffffff
	.align		4
        /*0008*/ 	.word	0x00000000
	.align		4
        /*000c*/ 	.word	0xfffffffe
	.align		4
        /*0010*/ 	.word	0x00000000
	.align		4
        /*0014*/ 	.word	0xfffffffd
	.align		4
        /*0018*/ 	.word	0x00000000
	.align		4
        /*001c*/ 	.word	0xfffffffc


//--------------------- .text._Z16reduction_kernelPjS_S_S_j --------------------------
	.section	.text._Z16reduction_kernelPjS_S_S_j,"ax",@progbits
	.align	128
        .global         _Z16reduction_kernelPjS_S_S_j
        .type           _Z16reduction_kernelPjS_S_S_j,@function
        .size           _Z16reduction_kernelPjS_S_S_j,(.L_x_12 - _Z16reduction_kernelPjS_S_S_j)
        .other          _Z16reduction_kernelPjS_S_S_j,@"STO_CUDA_ENTRY STV_DEFAULT"
_Z16reduction_kernelPjS_S_S_j:
.text._Z16reduction_kernelPjS_S_S_j:
[----:B------:R-:W-:Y:S01]  /*0000*/  LDC R1, c[0x0][0x37c] ;  /* 0x0000df00ff017b82 */ /* 0x000fe20000000800 */
[----:B------:R-:W0:Y:S01]  /*0010*/  S2R R7, SR_TID.X ;  /* 0x0000000000077919 */ /* 0x000e220000002100 */
[----:B------:R-:W1:Y:S01]  /*0020*/  LDCU UR5, c[0x0][0x360] ;  /* 0x00006c00ff0577ac */ /* 0x000e620008000800 */
[----:B------:R-:W-:Y:S01]  /*0030*/  BSSY.RECONVERGENT B0, `(.L_x_0) ;  /* 0x000002b000007945 */ /* 0x000fe20003800200 */
[----:B------:R-:W-:Y:S01]  /*0040*/  IMAD.MOV.U32 R10, RZ, RZ, RZ ;  /* 0x000000ffff0a7224 */ /* 0x000fe200078e00ff */
[----:B------:R-:W0:Y:S01]  /*0050*/  S2R R0, SR_CTAID.X ;  /* 0x0000000000007919 */ /* 0x000e220000002500 */
[----:B------:R-:W2:Y:S01]  /*0060*/  LDCU UR8, c[0x0][0x3a0] ;  /* 0x00007400ff0877ac */ /* 0x000ea20008000800 */
[----:B------:R-:W-:Y:S01]  /*0070*/  IMAD.MOV.U32 R12, RZ, RZ, -0x1 ;  /* 0xffffffffff0c7424 */ /* 0x000fe200078e00ff */
[----:B------:R-:W3:Y:S01]  /*0080*/  LDCU.64 UR6, c[0x0][0x358] ;  /* 0x00006b00ff0677ac */ /* 0x000ee20008000a00 */
[----:B-1----:R-:W-:Y:S02]  /*0090*/  USHF.L.U32 UR4, UR5, 0x1, URZ ;  /* 0x0000000105047899 */ /* 0x002fe400080006ff */
[----:B------:R-:W-:-:S04]  /*00a0*/  MOV R6, UR5 ;  /* 0x0000000500067c02 */ /* 0x000fc80008000f00 */
[----:B0-----:R-:W-:-:S05]  /*00b0*/  IMAD R8, R0, UR4, R7 ;  /* 0x0000000400087c24 */ /* 0x001fca000f8e0207 */
[----:B--2---:R-:W-:-:S13]  /*00c0*/  ISETP.GE.U32.AND P0, PT, R8, UR8, PT ;  /* 0x0000000808007c0c */ /* 0x004fda000bf06070 */
[----:B---3--:R-:W-:Y:S05]  /*00d0*/  @P0 BRA `(.L_x_1) ;  /* 0x0000000000800947 */ /* 0x008fea0003800000 */
[----:B------:R-:W0:Y:S01]  /*00e0*/  LDC R14, c[0x0][0x370] ;  /* 0x0000dc00ff0e7b82 */ /* 0x000e220000000800 */
[----:B------:R-:W-:Y:S02]  /*00f0*/  HFMA2 R10, -RZ, RZ, 0, 0 ;  /* 0x00000000ff0a7431 */ /* 0x000fe400000001ff */
[----:B------:R-:W-:Y:S02]  /*0100*/  IMAD.MOV.U32 R11, RZ, RZ, R8 ;  /* 0x000000ffff0b7224 */ /* 0x000fe400078e0008 */
[----:B------:R-:W-:-:S03]  /*0110*/  IMAD.MOV.U32 R12, RZ, RZ, -0x1 ;  /* 0xffffffffff0c7424 */ /* 0x000fc600078e00ff */
[----:B------:R-:W1:Y:S08]  /*0120*/  LDC R16, c[0x0][0x3a0] ;  /* 0x0000e800ff107b82 */ /* 0x000e700000000800 */
[----:B------:R-:W2:Y:S08]  /*0130*/  LDC.64 R4, c[0x0][0x388] ;  /* 0x0000e200ff047b82 */ /* 0x000eb00000000a00 */
[----:B------:R-:W3:Y:S01]  /*0140*/  LDC.64 R2, c[0x0][0x380] ;  /* 0x0000e000ff027b82 */ /* 0x000ee20000000a00 */
[----:B0-----:R-:W-:-:S07]  /*0150*/  IMAD R14, R14, UR4, RZ ;  /* 0x000000040e0e7c24 */ /* 0x001fce000f8e02ff */
.L_x_6:
[----:B01-3--:R-:W-:-:S05]  /*0160*/  IMAD.WIDE.U32 R8, R11, 0x4, R2 ;  /* 0x000000040b087825 */ /* 0x00bfca00078e0002 */
[----:B------:R-:W3:Y:S01]  /*0170*/  LDG.E R13, desc[UR6][R8.64] ;  /* 0x00000006080d7981 */ /* 0x000ee2000c1e1900 */
[----:B------:R-:W-:Y:S01]  /*0180*/  IMAD.IADD R15, R6, 0x1, R11 ;  /* 0x00000001060f7824 */ /* 0x000fe200078e020b */
[----:B------:R-:W-:Y:S04]  /*0190*/  BSSY.RECONVERGENT B1, `(.L_x_2) ;  /* 0x0000007000017945 */ /* 0x000fe80003800200 */
[----:B-1----:R-:W-:Y:S02]  /*01a0*/  ISETP.GE.U32.AND P1, PT, R15, R16, PT ;  /* 0x000000100f00720c */ /* 0x002fe40003f26070 */
[----:B---3--:R-:W-:-:S13]  /*01b0*/  ISETP.GE.U32.AND P0, PT, R13, R12, PT ;  /* 0x0000000c0d00720c */ /* 0x008fda0003f06070 */
[----:B-----5:R-:W-:Y:S05]  /*01c0*/  @P0 BRA `(.L_x_3) ;  /* 0x00000000000c0947 */ /* 0x020fea0003800000 */
[----:B--2---:R-:W-:-:S05]  /*01d0*/  IMAD.WIDE.U32 R8, R11, 0x4, R4 ;  /* 0x000000040b087825 */ /* 0x004fca00078e0004 */
[----:B------:R0:W5:Y:S01]  /*01e0*/  LDG.E R10, desc[UR6][R8.64] ;  /* 0x00000006080a7981 */ /* 0x000162000c1e1900 */
[----:B------:R-:W-:-:S07]  /*01f0*/  IMAD.MOV.U32 R12, RZ, RZ, R13 ;  /* 0x000000ffff0c7224 */ /* 0x000fce00078e000d */
.L_x_3:
[----:B------:R-:W-:Y:S05]  /*0200*/  BSYNC.RECONVERGENT B1 ;  /* 0x0000000000017941 */ /* 0x000fea0003800200 */
.L_x_2:
[----:B------:R-:W-:Y:S04]  /*0210*/  BSSY.RECONVERGENT B1, `(.L_x_4) ;  /* 0x0000009000017945 */ /* 0x000fe80003800200 */
[----:B------:R-:W-:Y:S05]  /*0220*/  @P1 BRA `(.L_x_5) ;  /* 0x00000000001c1947 */ /* 0x000fea0003800000 */
[----:B0-----:R-:W-:-:S05]  /*0230*/  IMAD.WIDE.U32 R8, R15, 0x4, R2 ;  /* 0x000000040f087825 */ /* 0x001fca00078e0002 */
[----:B------:R-:W3:Y:S02]  /*0240*/  LDG.E R13, desc[UR6][R8.64] ;  /* 0x00000006080d7981 */ /* 0x000ee4000c1e1900 */
[----:B---3--:R-:W-:-:S13]  /*0250*/  ISETP.GE.U32.AND P0, PT, R13, R12, PT ;  /* 0x0000000c0d00720c */ /* 0x008fda0003f06070 */
[----:B------:R-:W-:Y:S05]  /*0260*/  @P0 BRA `(.L_x_5) ;  /* 0x00000000000c0947 */ /* 0x000fea0003800000 */
[----:B--2---:R-:W-:-:S05]  /*0270*/  IMAD.WIDE.U32 R8, R15, 0x4, R4 ;  /* 0x000000040f087825 */ /* 0x004fca00078e0004 */
[----:B-----5:R1:W5:Y:S01]  /*0280*/  LDG.E R10, desc[UR6][R8.64] ;  /* 0x00000006080a7981 */ /* 0x020362000c1e1900 */
[----:B------:R-:W-:-:S07]  /*0290*/  MOV R12, R13 ;  /* 0x0000000d000c7202 */ /* 0x000fce0000000f00 */
.L_x_5:
[----:B------:R-:W-:Y:S05]  /*02a0*/  BSYNC.RECONVERGENT B1 ;  /* 0x0000000000017941 */ /* 0x000fea0003800200 */
.L_x_4:
[----:B------:R-:W-:-:S05]  /*02b0*/  IMAD.IADD R11, R14, 0x1, R11 ;  /* 0x000000010e0b7824 */ /* 0x000fca00078e020b */
[----:B------:R-:W-:-:S13]  /*02c0*/  ISETP.GE.U32.AND P0, PT, R11, R16, PT ;  /* 0x000000100b00720c */ /* 0x000fda0003f06070 */
[----:B------:R-:W-:Y:S05]  /*02d0*/  @!P0 BRA `(.L_x_6) ;  /* 0xfffffffc00a08947 */ /* 0x000fea000383ffff */
.L_x_1:
[----:B------:R-:W-:Y:S05]  /*02e0*/  BSYNC.RECONVERGENT B0 ;  /* 0x0000000000007941 */ /* 0x000fea0003800200 */
.L_x_0:
[----:B------:R-:W3:Y:S01]  /*02f0*/  S2UR UR5, SR_CgaCtaId ;  /* 0x00000000000579c3 */ /* 0x000ee20000008800 */
[----:B------:R-:W-:Y:S01]  /*0300*/  UMOV UR4, 0x400 ;  /* 0x0000040000047882 */ /* 0x000fe20000000000 */
[----:B------:R-:W-:Y:S01]  /*0310*/  ISETP.GE.U32.AND P0, PT, R6, 0x2, PT ;  /* 0x000000020600780c */ /* 0x000fe20003f06070 */
[----:B--2---:R-:W-:Y:S01]  /*0320*/  IMAD.MOV.U32 R5, RZ, RZ, R6 ;  /* 0x000000ffff057224 */ /* 0x004fe200078e0006 */
[----:B---3--:R-:W-:-:S06]  /*0330*/  ULEA UR4, UR5, UR4, 0x18 ;  /* 0x0000000405047291 */ /* 0x008fcc000f8ec0ff */
[----:B------:R-:W-:-:S04]  /*0340*/  LEA R3, R7, UR4, 0x2 ;  /* 0x0000000407037c11 */ /* 0x000fc8000f8e10ff */
[----:B01----:R-:W-:Y:S01]  /*0350*/  LEA R9, R6, R3, 0x2 ;  /* 0x0000000306097211 */ /* 0x003fe200078e10ff */
[----:B------:R0:W-:Y:S04]  /*0360*/  STS [R3], R12 ;  /* 0x0000000c03007388 */ /* 0x0001e80000000800 */
[----:B-----5:R0:W-:Y:S01]  /*0370*/  STS [R9], R10 ;  /* 0x0000000a09007388 */ /* 0x0201e20000000800 */
[----:B------:R-:W-:Y:S06]  /*0380*/  BAR.SYNC.DEFER_BLOCKING 0x0 ;  /* 0x0000000000007b1d */ /* 0x000fec0000010000 */
[----:B------:R-:W-:Y:S05]  /*0390*/  @!P0 BRA `(.L_x_7) ;  /* 0x0000000000488947 */ /* 0x000fea0003800000 */
[----:B------:R-:W-:-:S07]  /*03a0*/  MOV R4, R6 ;  /* 0x0000000600047202 */ /* 0x000fce0000000f00 */
.L_x_10:
[--C-:B------:R-:W-:Y:S01]  /*03b0*/  IMAD.MOV.U32 R8, RZ, RZ, R6.reuse ;  /* 0x000000ffff087224 */ /* 0x100fe200078e0006 */
[----:B------:R-:W-:Y:S01]  /*03c0*/  SHF.R.U32.HI R6, RZ, 0x1, R6 ;  /* 0x00000001ff067819 */ /* 0x000fe20000011606 */
[----:B------:R-:W-:Y:S03]  /*03d0*/  BSSY.RECONVERGENT B0, `(.L_x_8) ;  /* 0x000000b000007945 */ /* 0x000fe60003800200 */
[----:B------:R-:W-:-:S13]  /*03e0*/  ISETP.GE.U32.AND P0, PT, R7, R6, PT ;  /* 0x000000060700720c */ /* 0x000fda0003f06070 */
[----:B-1----:R-:W-:Y:S05]  /*03f0*/  @P0 BRA `(.L_x_9) ;  /* 0x0000000000200947 */ /* 0x002fea0003800000 */
[----:B------:R-:W-:Y:S01]  /*0400*/  LEA R11, R6, R3, 0x2 ;  /* 0x00000003060b7211 */ /* 0x000fe200078e10ff */
[----:B------:R-:W-:Y:S04]  /*0410*/  LDS R2, [R3] ;  /* 0x0000000003027984 */ /* 0x000fe80000000800 */
[----:B0-----:R-:W0:Y:S02]  /*0420*/  LDS R10, [R11] ;  /* 0x000000000b0a7984 */ /* 0x001e240000000800 */
[----:B0-----:R-:W-:-:S13]  /*0430*/  ISETP.GE.U32.AND P0, PT, R10, R2, PT ;  /* 0x000000020a00720c */ /* 0x001fda0003f06070 */
[----:B------:R-:W-:Y:S01]  /*0440*/  @!P0 IMAD R2, R4, 0x4, R11 ;  /* 0x0000000404028824 */ /* 0x000fe200078e020b */
[----:B------:R-:W-:Y:S05]  /*0450*/  @!P0 STS [R3], R10 ;  /* 0x0000000a03008388 */ /* 0x000fea0000000800 */
[----:B------:R-:W0:Y:S04]  /*0460*/  @!P0 LDS R2, [R2] ;  /* 0x0000000002028984 */ /* 0x000e280000000800 */
[----:B0-----:R1:W-:Y:S02]  /*0470*/  @!P0 STS [R9], R2 ;  /* 0x0000000209008388 */ /* 0x0013e40000000800 */
.L_x_9:
[----:B------:R-:W-:Y:S05]  /*0480*/  BSYNC.RECONVERGENT B0 ;  /* 0x0000000000007941 */ /* 0x000fea0003800200 */
.L_x_8:
[----:B------:R-:W-:Y:S01]  /*0490*/  BAR.SYNC.DEFER_BLOCKING 0x0 ;  /* 0x0000000000007b1d */ /* 0x000fe20000010000 */
[----:B------:R-:W-:-:S13]  /*04a0*/  ISETP.GT.U32.AND P0, PT, R8, 0x3, PT ;  /* 0x000000030800780c */ /* 0x000fda0003f04070 */
[----:B------:R-:W-:Y:S05]  /*04b0*/  @P0 BRA `(.L_x_10) ;  /* 0xfffffffc00bc0947 */ /* 0x000fea000383ffff */
.L_x_7:
[----:B------:R-:W-:-:S13]  /*04c0*/  ISETP.NE.AND P0, PT, R7, RZ, PT ;  /* 0x000000ff0700720c */ /* 0x000fda0003f05270 */
[----:B------:R-:W-:Y:S05]  /*04d0*/  @P0 EXIT ;  /* 0x000000000000094d */ /* 0x000fea0003800000 */
[----:B0-----:R-:W0:Y:S01]  /*04e0*/  S2R R3, SR_CgaCtaId ;  /* 0x0000000000037919 */ /* 0x001e220000008800 */
[----:B-1----:R-:W-:-:S04]  /*04f0*/  MOV R2, 0x400 ;  /* 0x0000040000027802 */ /* 0x002fc80000000f00 */
[----:B0-----:R-:W-:Y:S02]  /*0500*/  LEA R8, R3, R2, 0x18 ;  /* 0x0000000203087211 */ /* 0x001fe400078ec0ff */
[----:B------:R-:W0:Y:S02]  /*0510*/  LDC.64 R2, c[0x0][0x390] ;  /* 0x0000e400ff027b82 */ /* 0x000e240000000a00 */
[----:B------:R-:W-:Y:S01]  /*0520*/  LEA R6, R5, R8, 0x2 ;  /* 0x0000000805067211 */ /* 0x000fe200078e10ff */
[----:B------:R-:W1:Y:S04]  /*0530*/  LDS R7, [R8] ;  /* 0x0000000008077984 */ /* 0x000e680000000800 */
[----:B------:R-:W2:Y:S01]  /*0540*/  LDS R9, [R6] ;  /* 0x0000000006097984 */ /* 0x000ea20000000800 */
[----:B------:R-:W3:Y:S01]  /*0550*/  LDC.64 R4, c[0x0][0x398] ;  /* 0x0000e600ff047b82 */ /* 0x000ee20000000a00 */
[----:B0-----:R-:W-:-:S04]  /*0560*/  IMAD.WIDE.U32 R2, R0, 0x4, R2 ;  /* 0x0000000400027825 */ /* 0x001fc800078e0002 */
[----:B---3--:R-:W-:Y:S01]  /*0570*/  IMAD.WIDE.U32 R4, R0, 0x4, R4 ;  /* 0x0000000400047825 */ /* 0x008fe200078e0004 */
[----:B-1----:R-:W-:Y:S04]  /*0580*/  STG.E desc[UR6][R2.64], R7 ;  /* 0x0000000702007986 */ /* 0x002fe8000c101906 */
[----:B--2---:R-:W-:Y:S01]  /*0590*/  STG.E desc[UR6][R4.64], R9 ;  /* 0x0000000904007986 */ /* 0x004fe2000c101906 */
[----:B------:R-:W-:Y:S05]  /*05a0*/  EXIT ;  /* 0x000000000000794d */ /* 0x000fea0003800000 */
.L_x_11:
[----:B------:R-:W-:-:S00]  /*05b0*/  BRA `(.L_x_11) ;  /* 0xfffffffc00fc7947 */ /* 0x000fc0000383ffff */
[----:B------:R-:W-:-:S00]  /*05c0*/  NOP ;  /* 0x0000000000007918 */ /* 0x000fc00000000000 */
        /* <DEDUP_REMOVED lines=11> */
.L_x_12:


//--------------------- .nv.shared._Z16reduction_kernelPjS_S_S_j --------------------------
	.section	.nv.shared._Z16reduction_kernelPjS_S_S_j,"aw",@nobits
	.sectionflags	@""
	.align	16
	.zero		1024


//--------------------- .nv.shared.reserved.0     --------------------------
	.section	.nv.shared.reserved.0,"aw",@nobits
	.weak		__nv_reservedSMEM_offset_0_alias
	.size		__nv_reservedSMEM_offset_0_alias, 0, 64
	.other		__nv_reservedSMEM_offset_0_alias,@"STO_CUDA_RESERVED_SHARED STV_DEFAULT"
__nv_reservedSMEM_offset_0_alias:
	.zero		0
	.zero		64


//--------------------- .nv.constant0._Z16reduction_kernelPjS_S_S_j --------------------------
	.section	.nv.constant0._Z16reduction_kernelPjS_S_S_j,"a",@progbits
	.sectionflags	@""
	.align	4
.nv.constant0._Z16reduction_kernelPjS_S_S_j:
	.zero		932


//--------------------- SYMBOLS --------------------------

	.type		.nv.reservedSmem.offset0,@object
	.size		.nv.reservedSmem.offset0,0x4
	.type		.nv.reservedSmem.cap,@object
	.size		.nv.reservedSmem.cap,0x4
